//
// Generated by NVIDIA NVVM Compiler
//
// Compiler Build ID: CL-36424714
// Cuda compilation tools, release 13.0, V13.0.88
// Based on NVVM 20.0.0
//

.version 9.0
.target sm_100
.address_size 64

	// .globl	_Z23async_copy_kernel_no_cgPKfPfi
// _ZZ23async_copy_kernel_no_cgPKfPfiE8s_buffer has been demoted
// _ZZ23async_copy_kernel_no_cgPKfPfiE3bar has been demoted

.visible .entry _Z23async_copy_kernel_no_cgPKfPfi(
	.param .u64 .ptr .align 1 _Z23async_copy_kernel_no_cgPKfPfi_param_0,
	.param .u64 .ptr .align 1 _Z23async_copy_kernel_no_cgPKfPfi_param_1,
	.param .u32 _Z23async_copy_kernel_no_cgPKfPfi_param_2
)
{
	.reg .pred 	%p<7>;
	.reg .b32 	%r<23>;
	.reg .b32 	%f<5>;
	.reg .b64 	%rd<20>;
	// demoted variable
	.shared .align 16 .b8 _ZZ23async_copy_kernel_no_cgPKfPfiE8s_buffer[512];
	// demoted variable
	.shared .align 8 .b8 _ZZ23async_copy_kernel_no_cgPKfPfiE3bar[8];
	ld.param.u64 	%rd4, [_Z23async_copy_kernel_no_cgPKfPfi_param_0];
	ld.param.u64 	%rd5, [_Z23async_copy_kernel_no_cgPKfPfi_param_1];
	ld.param.u32 	%r6, [_Z23async_copy_kernel_no_cgPKfPfi_param_2];
	mov.u32 	%r1, %tid.x;
	setp.ne.s32 	%p1, %r1, 0;
	@%p1 bra 	$L__BB0_2;
	mov.u32 	%r8, %ntid.x;
	mov.u32 	%r7, _ZZ23async_copy_kernel_no_cgPKfPfiE3bar;
	// begin inline asm
	mbarrier.init.shared.b64 [%r7], %r8;
	// end inline asm
$L__BB0_2:
	bar.sync 	0;
	mov.u32 	%r9, %ctaid.x;
	mov.u32 	%r10, %ntid.x;
	mad.lo.s32 	%r2, %r9, %r10, %r1;
	setp.ge.s32 	%p2, %r2, %r6;
	@%p2 bra 	$L__BB0_12;
	shl.b32 	%r16, %r1, 2;
	mov.u32 	%r17, _ZZ23async_copy_kernel_no_cgPKfPfiE8s_buffer;
	add.s32 	%r11, %r17, %r16;
	cvta.to.global.u64 	%rd9, %rd4;
	mul.wide.s32 	%rd10, %r2, 4;
	add.s64 	%rd6, %rd9, %rd10;
	// begin inline asm
	cp.async.ca.shared.global [%r11], [%rd6], 4, 4;
	// end inline asm
	mov.u32 	%r12, _ZZ23async_copy_kernel_no_cgPKfPfiE3bar;
	// begin inline asm
	cp.async.mbarrier.arrive.shared.b64 [%r12];
	// end inline asm
	mov.b32 	%r14, 1;
	// begin inline asm
	mbarrier.arrive.shared::cta.b64                             %rd7,  [%r12], %r14;    // 2. 
	// end inline asm
	mov.b32 	%r22, 0;
	// begin inline asm
	mov.u64 %rd8, %globaltimer;
	// end inline asm
$L__BB0_4:
	// begin inline asm
	{
	.reg .pred p;
	mbarrier.try_wait.shared.b64 p, [%r12], %rd7;
	selp.b32 %r18, 1, 0, p;
	}
	// end inline asm
	setp.ne.s32 	%p3, %r18, 0;
	@%p3 bra 	$L__BB0_11;
	setp.gt.s32 	%p4, %r22, 15;
	@%p4 bra 	$L__BB0_7;
	add.s32 	%r22, %r22, 1;
	bra.uni 	$L__BB0_4;
$L__BB0_7:
	// begin inline asm
	mov.u64 %rd15, %globaltimer;
	// end inline asm
	sub.s64 	%rd3, %rd15, %rd8;
	setp.lt.s64 	%p5, %rd3, 4000000;
	@%p5 bra 	$L__BB0_9;
	mov.b32 	%r20, 1000000;
	// begin inline asm
	nanosleep.u32 %r20;
	// end inline asm
	bra.uni 	$L__BB0_4;
$L__BB0_9:
	setp.lt.s64 	%p6, %rd3, 40000;
	@%p6 bra 	$L__BB0_4;
	shr.s64 	%rd16, %rd3, 63;
	shr.u64 	%rd17, %rd16, 62;
	add.s64 	%rd18, %rd3, %rd17;
	shr.u64 	%rd19, %rd18, 2;
	cvt.u32.u64 	%r21, %rd19;
	// begin inline asm
	nanosleep.u32 %r21;
	// end inline asm
	bra.uni 	$L__BB0_4;
$L__BB0_11:
	ld.shared.f32 	%f1, [%r11];
	add.f32 	%f2, %f1, %f1;
	cvt.rn.f32.s32 	%f3, %r2;
	fma.rn.f32 	%f4, %f3, 0f3DCCCCCD, %f2;
	cvta.to.global.u64 	%rd12, %rd5;
	add.s64 	%rd14, %rd12, %rd10;
	st.global.f32 	[%rd14], %f4;
$L__BB0_12:
	ret;

}


// ===== COMPILED SASS (sm_100) =====

	.target	sm_100

	.elftype	@"ET_EXEC"


//--------------------- .note.nv.tkinfo           --------------------------
	.section	.note.nv.tkinfo,"",@"SHT_NOTE"
	.sectionflags	@"SHF_NOTE_NV_TKINFO"
	.tkinfo
        /*0018*/ 	.word	0x00000002
        /*0030*/ 	.string	""
        /*0030*/ 	.string	"ptxas"
        /*0030*/ 	.string	"Cuda compilation tools, release 13.0, V13.0.88"
        /*0030*/ 	.string	"Build cuda_13.0.r13.0/compiler.36424714_0"
        /*0030*/ 	.string	"-arch sm_100 -m 64 "



//--------------------- .note.nv.cuinfo           --------------------------
	.section	.note.nv.cuinfo,"",@"SHT_NOTE"
	.sectionflags	@"SHF_NOTE_NV_CUINFO"
        /*0018*/ 	.short	0x0002
        /*001a*/ 	.short	0x0064
        /*001c*/ 	.short	0x0082
	.zero		2


//--------------------- .nv.info                  --------------------------
	.section	.nv.info,"",@"SHT_CUDA_INFO"
	.align	4


	//----- nvinfo : EIATTR_REGCOUNT
	.align		4
        /*0000*/ 	.byte	0x04, 0x2f
        /*0002*/ 	.short	(.L_1 - .L_0)
	.align		4
.L_0:
        /*0004*/ 	.word	index@(_Z23async_copy_kernel_no_cgPKfPfi)
        /*0008*/ 	.word	0x00000010


	//----- nvinfo : EIATTR_FRAME_SIZE
	.align		4
.L_1:
        /*000c*/ 	.byte	0x04, 0x11
        /*000e*/ 	.short	(.L_3 - .L_2)
	.align		4
.L_2:
        /*0010*/ 	.word	index@(_Z23async_copy_kernel_no_cgPKfPfi)
        /*0014*/ 	.word	0x00000000


	//----- nvinfo : EIATTR_MIN_STACK_SIZE
	.align		4
.L_3:
        /*0018*/ 	.byte	0x04, 0x12
        /*001a*/ 	.short	(.L_5 - .L_4)
	.align		4
.L_4:
        /*001c*/ 	.word	index@(_Z23async_copy_kernel_no_cgPKfPfi)
        /*0020*/ 	.word	0x00000000
.L_5:


//--------------------- .nv.compat                --------------------------
	.section	.nv.compat,"",@"SHT_CUDA_COMPAT_INFO"
	.align	4
        /*0000*/ 	.byte	0x02, 0x09, 0x00, 0x00, 0x02, 0x02, 0x01, 0x00, 0x02, 0x05, 0x05, 0x00, 0x03, 0x07, 0x01, 0x01
        /*0010*/ 	.byte	0x02, 0x03, 0x00, 0x00, 0x02, 0x06, 0x01, 0x00, 0x04, 0x0b, 0x08, 0x00, 0x09, 0x00, 0x00, 0x00
        /*0020*/ 	.byte	0x00, 0x00, 0x00, 0x00


//--------------------- .nv.info._Z23async_copy_kernel_no_cgPKfPfi --------------------------
	.section	.nv.info._Z23async_copy_kernel_no_cgPKfPfi,"",@"SHT_CUDA_INFO"
	.sectionflags	@""
	.align	4


	//----- nvinfo : EIATTR_CUDA_API_VERSION
	.align		4
        /*0000*/ 	.byte	0x04, 0x37
        /*0002*/ 	.short	(.L_7 - .L_6)
.L_6:
        /*0004*/ 	.word	0x00000082


	//----- nvinfo : EIATTR_KPARAM_INFO
	.align		4
.L_7:
        /*0008*/ 	.byte	0x04, 0x17
        /*000a*/ 	.short	(.L_9 - .L_8)
.L_8:
        /*000c*/ 	.word	0x00000000
        /*0010*/ 	.short	0x0002
        /*0012*/ 	.short	0x0010
        /*0014*/ 	.byte	0x00, 0xf0, 0x11, 0x00


	//----- nvinfo : EIATTR_KPARAM_INFO
	.align		4
.L_9:
        /*0018*/ 	.byte	0x04, 0x17
        /*001a*/ 	.short	(.L_11 - .L_10)
.L_10:
        /*001c*/ 	.word	0x00000000
        /*0020*/ 	.short	0x0001
        /*0022*/ 	.short	0x0008
        /*0024*/ 	.byte	0x00, 0xf5, 0x21, 0x00


	//----- nvinfo : EIATTR_KPARAM_INFO
	.align		4
.L_11:
        /*0028*/ 	.byte	0x04, 0x17
        /*002a*/ 	.short	(.L_13 - .L_12)
.L_12:
        /*002c*/ 	.word	0x00000000
        /*0030*/ 	.short	0x0000
        /*0032*/ 	.short	0x0000
        /*0034*/ 	.byte	0x00, 0xf5, 0x21, 0x00


	//----- nvinfo : EIATTR_SPARSE_MMA_MASK
	.align		4
.L_13:
        /*0038*/ 	.byte	0x03, 0x50
        /*003a*/ 	.short	0x0000


	//----- nvinfo : EIATTR_MAXREG_COUNT
	.align		4
        /*003c*/ 	.byte	0x03, 0x1b
        /*003e*/ 	.short	0x00ff


	//----- nvinfo : EIATTR_NUM_BARRIERS
	.align		4
        /*0040*/ 	.byte	0x02, 0x4c
        /*0042*/ 	.byte	0x01
	.zero		1


	//----- nvinfo : EIATTR_MERCURY_ISA_VERSION
	.align		4
        /*0044*/ 	.byte	0x03, 0x5f
        /*0046*/ 	.short	0x0101


	//----- nvinfo : EIATTR_INT_WARP_WIDE_INSTR_OFFSETS
	.align		4
        /*0048*/ 	.byte	0x04, 0x31
        /*004a*/ 	.short	(.L_15 - .L_14)


	//   ....[0]....
.L_14:
        /*004c*/ 	.word	0x00000060


	//   ....[1]....
        /*0050*/ 	.word	0x000000e0


	//----- nvinfo : EIATTR_VRC_CTA_INIT_COUNT
	.align		4
.L_15:
        /*0054*/ 	.byte	0x02, 0x4a
	.zero		1
	.zero		1


	//----- nvinfo : EIATTR_MBARRIER_INSTR_OFFSETS
	.align		4
        /*0058*/ 	.byte	0x04, 0x39
        /*005a*/ 	.short	(.L_17 - .L_16)


	//   ....[0]....
.L_16:
        /*005c*/ 	.word	0x00000130
        /*0060*/ 	.word	0x000000ff
        /*0064*/ 	.word	0x00000000
        /*0068*/ 	.short	0x0100
        /*006a*/ 	.byte	0x06
	.zero		1


	//   ....[1]....
        /*006c*/ 	.word	0x00000230
        /*0070*/ 	.word	0x000000ff
        /*0074*/ 	.word	0x00000000
        /*0078*/ 	.short	0x0107
        /*007a*/ 	.byte	0x06
	.zero		1


	//   ....[2]....
        /*007c*/ 	.word	0x00000270
        /*0080*/ 	.word	0x000000ff
        /*0084*/ 	.word	0x00000000
        /*0088*/ 	.short	0x0101
        /*008a*/ 	.byte	0x06
	.zero		1


	//   ....[3]....
        /*008c*/ 	.word	0x00000290
        /*0090*/ 	.word	0x000000ff
        /*0094*/ 	.word	0x00000000
        /*0098*/ 	.short	0x0109
        /*009a*/ 	.byte	0x06
	.zero		1


	//   ....[4]....
        /*009c*/ 	.word	0x00000400
        /*00a0*/ 	.word	0x000000ff
        /*00a4*/ 	.word	0x00000000
        /*00a8*/ 	.short	0x0109
        /*00aa*/ 	.byte	0x06
	.zero		1


	//----- nvinfo : EIATTR_NUM_MBARRIERS
	.align		4
.L_17:
        /*00ac*/ 	.byte	0x03, 0x38
        /*00ae*/ 	.short	0x0001


	//----- nvinfo : EIATTR_EXIT_INSTR_OFFSETS
	.align		4
        /*00b0*/ 	.byte	0x04, 0x1c
        /*00b2*/ 	.short	(.L_19 - .L_18)


	//   ....[0]....
.L_18:
        /*00b4*/ 	.word	0x00000150


	//   ....[1]....
        /*00b8*/ 	.word	0x00000490


	//----- nvinfo : EIATTR_CBANK_PARAM_SIZE
	.align		4
.L_19:
        /*00bc*/ 	.byte	0x03, 0x19
        /*00be*/ 	.short	0x0014


	//----- nvinfo : EIATTR_PARAM_CBANK
	.align		4
        /*00c0*/ 	.byte	0x04, 0x0a
        /*00c2*/ 	.short	(.L_21 - .L_20)
	.align		4
.L_20:
        /*00c4*/ 	.word	index@(.nv.constant0._Z23async_copy_kernel_no_cgPKfPfi)
        /*00c8*/ 	.short	0x0380
        /*00ca*/ 	.short	0x0014


	//----- nvinfo : EIATTR_SW_WAR
	.align		4
.L_21:
        /*00cc*/ 	.byte	0x04, 0x36
        /*00ce*/ 	.short	(.L_23 - .L_22)
.L_22:
        /*00d0*/ 	.word	0x00000008
.L_23:


//--------------------- .nv.callgraph             --------------------------
	.section	.nv.callgraph,"",@"SHT_CUDA_CALLGRAPH"
	.align	4
	.sectionentsize	8
	.align		4
        /*0000*/ 	.word	0x00000000
	.align		4
        /*0004*/ 	.word	0xffffffff
	.align		4
        /*0008*/ 	.word	0x00000000
	.align		4
        /*000c*/ 	.word	0xfffffffe
	.align		4
        /*0010*/ 	.word	0x00000000
	.align		4
        /*0014*/ 	.word	0xfffffffd
	.align		4
        /*0018*/ 	.word	0x00000000
	.align		4
        /*001c*/ 	.word	0xfffffffc


//--------------------- .text._Z23async_copy_kernel_no_cgPKfPfi --------------------------
	.section	.text._Z23async_copy_kernel_no_cgPKfPfi,"ax",@progbits
	.align	128
        .global         _Z23async_copy_kernel_no_cgPKfPfi
        .type           _Z23async_copy_kernel_no_cgPKfPfi,@function
        .size           _Z23async_copy_kernel_no_cgPKfPfi,(.L_x_5 - _Z23async_copy_kernel_no_cgPKfPfi)
        .other          _Z23async_copy_kernel_no_cgPKfPfi,@"STO_CUDA_ENTRY STV_DEFAULT"
_Z23async_copy_kernel_no_cgPKfPfi:
.text._Z23async_copy_kernel_no_cgPKfPfi:
[----:B------:R-:W-:Y:S01]  /*0000*/  LDC R1, c[0x0][0x37c] ;  /* 0x0000df00ff017b82 */ /* 0x000fe20000000800 */
[----:B------:R-:W0:Y:S07]  /*0010*/  S2R R9, SR_TID.X ;  /* 0x0000000000097919 */ /* 0x000e2e0000002100 */
[----:B------:R-:W1:Y:S01]  /*0020*/  S2UR UR7, SR_CTAID.X ;  /* 0x00000000000779c3 */ /* 0x000e620000002500 */
[----:B------:R-:W2:Y:S01]  /*0030*/  LDCU UR8, c[0x0][0x390] ;  /* 0x00007200ff0877ac */ /* 0x000ea20008000800 */
[----:B0-----:R-:W-:-:S13]  /*0040*/  ISETP.NE.AND P0, PT, R9, RZ, PT ;  /* 0x000000ff0900720c */ /* 0x001fda0003f05270 */
[----:B------:R-:W0:Y:S01]  /*0050*/  @!P0 S2R R3, SR_CgaCtaId ;  /* 0x0000000000038919 */ /* 0x000e220000008800 */
[----:B------:R-:W-:Y:S01]  /*0060*/  VOTEU.ALL UP0, P0 ;  /* 0x0000000000ff7886 */ /* 0x000fe20000000000 */
[----:B------:R-:W-:-:S04]  /*0070*/  @!P0 MOV R0, 0x400 ;  /* 0x0000040000008802 */ /* 0x000fc80000000f00 */
[----:B------:R-:W3:Y:S01]  /*0080*/  @!UP0 LDCU UR4, c[0x0][0x360] ;  /* 0x00006c00ff0487ac */ /* 0x000ee20008000800 */
[----:B------:R-:W-:Y:S01]  /*0090*/  @!P0 VIADD R0, R0, 0x200 ;  /* 0x0000020000008836 */ /* 0x000fe20000000000 */
[----:B------:R-:W1:Y:S01]  /*00a0*/  LDC R2, c[0x0][0x360] ;  /* 0x0000d800ff027b82 */ /* 0x000e620000000800 */
[----:B---3--:R-:W-:-:S04]  /*00b0*/  @!UP0 UIADD3 UR4, UPT, UPT, -UR4, 0x100000, URZ ;  /* 0x0010000004048890 */ /* 0x008fc8000fffe1ff */
[----:B------:R-:W-:Y:S02]  /*00c0*/  @!UP0 USHF.L.U32 UR5, UR4, 0xb, URZ ;  /* 0x0000000b04058899 */ /* 0x000fe400080006ff */
[----:B------:R-:W-:Y:S01]  /*00d0*/  @!UP0 USHF.L.U32 UR4, UR4, 0x1, URZ ;  /* 0x0000000104048899 */ /* 0x000fe200080006ff */
[----:B------:R-:W-:Y:S01]  /*00e0*/  VOTEU.ALL UP0, P0 ;  /* 0x0000000000ff7886 */ /* 0x000fe20000000000 */
[----:B0-----:R-:W-:Y:S01]  /*00f0*/  @!P0 LEA R0, R3, R0, 0x18 ;  /* 0x0000000003008211 */ /* 0x001fe200078ec0ff */
[----:B-1----:R-:W-:-:S03]  /*0100*/  IMAD R7, R2, UR7, R9 ;  /* 0x0000000702077c24 */ /* 0x002fc6000f8e0209 */
[----:B------:R-:W-:Y:S02]  /*0110*/  @!P0 R2UR UR6, R0 ;  /* 0x00000000000682ca */ /* 0x000fe400000e0000 */
[----:B--2---:R-:W-:-:S11]  /*0120*/  ISETP.GE.AND P1, PT, R7, UR8, PT ;  /* 0x0000000807007c0c */ /* 0x004fd6000bf26270 */
[----:B------:R0:W1:Y:S02]  /*0130*/  @!UP0 SYNCS.EXCH.64 URZ, [UR6], UR4 ;  /* 0x0000000406ff85b2 */ /* 0x0000640008000100 */
[----:B-1----:R-:W-:Y:S06]  /*0140*/  BAR.SYNC.DEFER_BLOCKING 0x0 ;  /* 0x0000000000007b1d */ /* 0x002fec0000010000 */
[----:B0-----:R-:W-:Y:S05]  /*0150*/  @P1 EXIT ;  /* 0x000000000000194d */ /* 0x001fea0003800000 */
[----:B------:R-:W0:Y:S01]  /*0160*/  S2UR UR5, SR_CgaCtaId ;  /* 0x00000000000579c3 */ /* 0x000e220000008800 */
[----:B------:R-:W1:Y:S01]  /*0170*/  LDCU.64 UR8, c[0x0][0x358] ;  /* 0x00006b00ff0877ac */ /* 0x000e620008000a00 */
[----:B------:R-:W-:Y:S02]  /*0180*/  UMOV UR4, 0x400 ;  /* 0x0000040000047882 */ /* 0x000fe40000000000 */
[----:B------:R-:W-:-:S04]  /*0190*/  UIADD3 UR6, UPT, UPT, UR4, 0x200, URZ ;  /* 0x0000020004067890 */ /* 0x000fc8000fffe0ff */
[----:B------:R-:W2:Y:S01]  /*01a0*/  LDC.64 R2, c[0x0][0x380] ;  /* 0x0000e000ff027b82 */ /* 0x000ea20000000a00 */
[----:B0-----:R-:W-:Y:S02]  /*01b0*/  ULEA UR4, UR5, UR4, 0x18 ;  /* 0x0000000405047291 */ /* 0x001fe4000f8ec0ff */
[----:B------:R-:W-:-:S04]  /*01c0*/  ULEA UR6, UR5, UR6, 0x18 ;  /* 0x0000000605067291 */ /* 0x000fc8000f8ec0ff */
[----:B------:R-:W-:Y:S01]  /*01d0*/  LEA R9, R9, UR4, 0x2 ;  /* 0x0000000409097c11 */ /* 0x000fe2000f8e10ff */
[----:B--2---:R-:W-:-:S05]  /*01e0*/  IMAD.WIDE R2, R7, 0x4, R2 ;  /* 0x0000000407027825 */ /* 0x004fca00078e0202 */
[----:B------:R-:W-:Y:S01]  /*01f0*/  @!PT LDS RZ, [RZ] ;  /* 0x00000000fffff984 */ /* 0x000fe20000000800 */
[----:B------:R-:W-:Y:S01]  /*0200*/  @!PT LDS RZ, [RZ] ;  /* 0x00000000fffff984 */ /* 0x000fe20000000800 */
[----:B------:R-:W-:Y:S01]  /*0210*/  @!PT LDS RZ, [RZ] ;  /* 0x00000000fffff984 */ /* 0x000fe20000000800 */
[----:B-1----:R0:W-:Y:S01]  /*0220*/  LDGSTS.E [R9], desc[UR8][R2.64] ;  /* 0x0000000002097fae */ /* 0x0021e2000b9a1008 */
[----:B------:R-:W-:Y:S01]  /*0230*/  NOP ;  /* 0x0000000000007918 */ /* 0x000fe20000000000 */
[----:B------:R-:W-:Y:S02]  /*0240*/  SYNCS.ARRIVE.TRANS64.RED.A0T1 RZ, [UR6], RZ ;  /* 0x000000ffffff79a7 */ /* 0x000fe40008200406 */
[----:B------:R-:W-:Y:S01]  /*0250*/  ARRIVES.LDGSTSBAR.64.TRANSCNT [UR6] ;  /* 0x00000000ff0079b0 */ /* 0x000fe20008002a06 */
[----:B------:R-:W-:Y:S01]  /*0260*/  NOP ;  /* 0x0000000000007918 */ /* 0x000fe20000000000 */
[----:B------:R-:W1:Y:S01]  /*0270*/  SYNCS.ARRIVE.TRANS64.A1T0 R12, [UR6], RZ ;  /* 0x000000ffff0c79a7 */ /* 0x000e620008100006 */
[----:B0-----:R-:W-:Y:S01]  /*0280*/  CS2R R2, SR_GLOBALTIMERLO ;  /* 0x0000000000027805 */ /* 0x001fe20000015200 */
[----:B-1----:R-:W0:Y:S02]  /*0290*/  SYNCS.PHASECHK.TRANS64.TRYWAIT P0, [UR6], R13 ;  /* 0x0000000dff0075a7 */ /* 0x002e240008001106 */
[----:B0-----:R-:W-:Y:S05]  /*02a0*/  @P0 BRA `(.L_x_0) ;  /* 0x00000000005c0947 */ /* 0x001fea0003800000 */
[----:B------:R-:W-:-:S05]  /*02b0*/  UMOV UR4, URZ ;  /* 0x000000ff00047c82 */ /* 0x000fca0008000000 */
.L_x_3:
[----:B------:R-:W-:-:S11]  /*02c0*/  UISETP.GT.AND UP0, UPT, UR4, 0xf, UPT ;  /* 0x0000000f0400788c */ /* 0x000fd6000bf04270 */
[----:B------:R-:W-:Y:S01]  /*02d0*/  @!UP0 UIADD3 UR4, UPT, UPT, UR4, 0x1, URZ ;  /* 0x0000000104048890 */ /* 0x000fe2000fffe0ff */
[----:B------:R-:W-:Y:S11]  /*02e0*/  BRA.U !UP0, `(.L_x_1) ;  /* 0x0000000108447547 */ /* 0x000ff6000b800000 */
[----:B------:R-:W-:-:S06]  /*02f0*/  CS2R R4, SR_GLOBALTIMERLO ;  /* 0x0000000000047805 */ /* 0x000fcc0000015200 */
[----:B------:R-:W-:-:S05]  /*0300*/  IADD3 R11, P0, PT, -R2, R4, RZ ;  /* 0x00000004020b7210 */ /* 0x000fca0007f1e1ff */
[----:B------:R-:W-:Y:S01]  /*0310*/  IMAD.X R5, R5, 0x1, ~R3, P0 ;  /* 0x0000000105057824 */ /* 0x000fe200000e0e03 */
[----:B------:R-:W-:-:S04]  /*0320*/  ISETP.GE.U32.AND P0, PT, R11, 0x3d0900, PT ;  /* 0x003d09000b00780c */ /* 0x000fc80003f06070 */
[----:B------:R-:W-:-:S13]  /*0330*/  ISETP.GE.AND.EX P0, PT, R5, RZ, PT, P0 ;  /* 0x000000ff0500720c */ /* 0x000fda0003f06300 */
[----:B------:R-:W-:Y:S05]  /*0340*/  @!P0 BRA `(.L_x_2) ;  /* 0x0000000000088947 */ /* 0x000fea0003800000 */
[----:B------:R-:W-:Y:S05]  /*0350*/  NANOSLEEP 0xf4240 ;  /* 0x000f42400000795d */ /* 0x000fea0003800000 */
[----:B------:R-:W-:Y:S05]  /*0360*/  BRA `(.L_x_1) ;  /* 0x0000000000247947 */ /* 0x000fea0003800000 */
.L_x_2:
[----:B------:R-:W-:-:S04]  /*0370*/  ISETP.GE.U32.AND P0, PT, R11, 0x9c40, PT ;  /* 0x00009c400b00780c */ /* 0x000fc80003f06070 */
[----:B------:R-:W-:-:S13]  /*0380*/  ISETP.GE.AND.EX P0, PT, R5, RZ, PT, P0 ;  /* 0x000000ff0500720c */ /* 0x000fda0003f06300 */
[----:B------:R-:W-:Y:S05]  /*0390*/  @!P0 BRA `(.L_x_1) ;  /* 0x0000000000188947 */ /* 0x000fea0003800000 */
[----:B------:R-:W-:-:S04]  /*03a0*/  SHF.R.S32.HI R0, RZ, 0x1f, R5 ;  /* 0x0000001fff007819 */ /* 0x000fc80000011405 */
[----:B------:R-:W-:-:S05]  /*03b0*/  LEA.HI R0, P0, R0, R11, RZ, 0x2 ;  /* 0x0000000b00007211 */ /* 0x000fca00078110ff */
[----:B------:R-:W-:-:S05]  /*03c0*/  IMAD.X R5, RZ, RZ, R5, P0 ;  /* 0x000000ffff057224 */ /* 0x000fca00000e0605 */
[----:B------:R-:W-:-:S04]  /*03d0*/  SHF.R.U64 R0, R0, 0x2, R5 ;  /* 0x0000000200007819 */ /* 0x000fc80000001205 */
[----:B------:R-:W-:Y:S05]  /*03e0*/  NANOSLEEP R0 ;  /* 0x000000000000735d */ /* 0x000fea0003800000 */
[----:B------:R-:W-:Y:S01]  /*03f0*/  NOP ;  /* 0x0000000000007918 */ /* 0x000fe20000000000 */
.L_x_1:
[----:B------:R-:W0:Y:S02]  /*0400*/  SYNCS.PHASECHK.TRANS64.TRYWAIT P0, [UR6], R13 ;  /* 0x0000000dff0075a7 */ /* 0x000e240008001106 */
[----:B0-----:R-:W-:Y:S05]  /*0410*/  @!P0 BRA `(.L_x_3) ;  /* 0xfffffffc00a88947 */ /* 0x001fea000383ffff */
.L_x_0:
[----:B------:R-:W0:Y:S01]  /*0420*/  LDS R9, [R9] ;  /* 0x0000000009097984 */ /* 0x000e220000000800 */
[----:B------:R-:W1:Y:S01]  /*0430*/  LDC.64 R2, c[0x0][0x388] ;  /* 0x0000e200ff027b82 */ /* 0x000e620000000a00 */
[----:B------:R-:W-:Y:S01]  /*0440*/  I2FP.F32.S32 R5, R7 ;  /* 0x0000000700057245 */ /* 0x000fe20000201400 */
[----:B-1----:R-:W-:-:S04]  /*0450*/  IMAD.WIDE R2, R7, 0x4, R2 ;  /* 0x0000000407027825 */ /* 0x002fc800078e0202 */
[----:B0-----:R-:W-:-:S04]  /*0460*/  FADD R0, R9, R9 ;  /* 0x0000000909007221 */ /* 0x001fc80000000000 */
[----:B------:R-:W-:-:S05]  /*0470*/  FFMA R5, R5, 0.10000000149011611938, R0 ;  /* 0x3dcccccd05057823 */ /* 0x000fca0000000000 */
[----:B------:R-:W-:Y:S01]  /*0480*/  STG.E desc[UR8][R2.64], R5 ;  /* 0x0000000502007986 */ /* 0x000fe2000c101908 */
[----:B------:R-:W-:Y:S05]  /*0490*/  EXIT ;  /* 0x000000000000794d */ /* 0x000fea0003800000 */
.L_x_4:
[----:B------:R-:W-:-:S00]  /*04a0*/  BRA `(.L_x_4) ;  /* 0xfffffffc00fc7947 */ /* 0x000fc0000383ffff */
[----:B------:R-:W-:-:S00]  /*04b0*/  NOP ;  /* 0x0000000000007918 */ /* 0x000fc00000000000 */
        /* <DEDUP_REMOVED lines=12> */
.L_x_5:


//--------------------- .nv.shared._Z23async_copy_kernel_no_cgPKfPfi --------------------------
	.section	.nv.shared._Z23async_copy_kernel_no_cgPKfPfi,"aw",@nobits
	.sectionflags	@""
	.align	16
.nv.shared._Z23async_copy_kernel_no_cgPKfPfi:
	.zero		1544


//--------------------- .nv.shared.reserved.0     --------------------------
	.section	.nv.shared.reserved.0,"aw",@nobits
	.weak		__nv_reservedSMEM_offset_0_alias
	.size		__nv_reservedSMEM_offset_0_alias, 0, 64
	.other		__nv_reservedSMEM_offset_0_alias,@"STO_CUDA_RESERVED_SHARED STV_DEFAULT"
__nv_reservedSMEM_offset_0_alias:
	.zero		0
	.zero		64


//--------------------- .nv.constant0._Z23async_copy_kernel_no_cgPKfPfi --------------------------
	.section	.nv.constant0._Z23async_copy_kernel_no_cgPKfPfi,"a",@progbits
	.sectionflags	@""
	.align	4
.nv.constant0._Z23async_copy_kernel_no_cgPKfPfi:
	.zero		916


//--------------------- SYMBOLS --------------------------

	.type		.nv.reservedSmem.offset0,@object
	.size		.nv.reservedSmem.offset0,0x4
	.type		.nv.reservedSmem.cap,@object
	.size		.nv.reservedSmem.cap,0x4
